//
// Generated by NVIDIA NVVM Compiler
//
// Compiler Build ID: CL-36424714
// Cuda compilation tools, release 13.0, V13.0.88
// Based on NVVM 20.0.0
//

.version 9.0
.target sm_100
.address_size 64

	// .globl	_Z12helloFromGPUv
.extern .func  (.param .b32 func_retval0) vprintf
(
	.param .b64 vprintf_param_0,
	.param .b64 vprintf_param_1
)
;
.global .align 1 .b8 $str[30] = {72, 101, 108, 108, 111, 44, 32, 87, 111, 114, 108, 100, 33, 32, 102, 114, 111, 109, 32, 116, 104, 114, 101, 97, 100, 32, 37, 100, 10};

.visible .entry _Z12helloFromGPUv()
{
	.local .align 8 .b8 	__local_depot0[8];
	.reg .b64 	%SP;
	.reg .b64 	%SPL;
	.reg .b32 	%r<7>;
	.reg .b64 	%rd<5>;

	mov.u64 	%SPL, __local_depot0;
	cvta.local.u64 	%SP, %SPL;
	add.u64 	%rd1, %SP, 0;
	add.u64 	%rd2, %SPL, 0;
	mov.u32 	%r1, %ctaid.x;
	mov.u32 	%r2, %ntid.x;
	mov.u32 	%r3, %tid.x;
	mad.lo.s32 	%r4, %r1, %r2, %r3;
	st.local.u32 	[%rd2], %r4;
	mov.u64 	%rd3, $str;
	cvta.global.u64 	%rd4, %rd3;
	{ // callseq 0, 0
	.param .b64 param0;
	st.param.b64 	[param0], %rd4;
	.param .b64 param1;
	st.param.b64 	[param1], %rd1;
	.param .b32 retval0;
	call.uni (retval0), 
	vprintf, 
	(
	param0, 
	param1
	);
	ld.param.b32 	%r5, [retval0];
	} // callseq 0
	ret;

}


// ===== COMPILED SASS (sm_100) =====

	.target	sm_100

	.elftype	@"ET_EXEC"


//--------------------- .note.nv.tkinfo           --------------------------
	.section	.note.nv.tkinfo,"",@"SHT_NOTE"
	.sectionflags	@"SHF_NOTE_NV_TKINFO"
	.tkinfo
        /*0018*/ 	.word	0x00000002
        /*0030*/ 	.string	""
        /*0030*/ 	.string	"ptxas"
        /*0030*/ 	.string	"Cuda compilation tools, release 13.0, V13.0.88"
        /*0030*/ 	.string	"Build cuda_13.0.r13.0/compiler.36424714_0"
        /*0030*/ 	.string	"-arch sm_100 -m 64 "



//--------------------- .note.nv.cuinfo           --------------------------
	.section	.note.nv.cuinfo,"",@"SHT_NOTE"
	.sectionflags	@"SHF_NOTE_NV_CUINFO"
        /*0018*/ 	.short	0x0002
        /*001a*/ 	.short	0x0064
        /*001c*/ 	.short	0x0082
	.zero		2


//--------------------- .nv.info                  --------------------------
	.section	.nv.info,"",@"SHT_CUDA_INFO"
	.align	4


	//----- nvinfo : EIATTR_REGCOUNT
	.align		4
        /*0000*/ 	.byte	0x04, 0x2f
        /*0002*/ 	.short	(.L_2 - .L_1)
	.align		4
.L_1:
        /*0004*/ 	.word	index@(_Z12helloFromGPUv)
        /*0008*/ 	.word	0x00000018


	//----- nvinfo : EIATTR_FRAME_SIZE
	.align		4
.L_2:
        /*000c*/ 	.byte	0x04, 0x11
        /*000e*/ 	.short	(.L_4 - .L_3)
	.align		4
.L_3:
        /*0010*/ 	.word	index@(_Z12helloFromGPUv)
        /*0014*/ 	.word	0x00000008


	//----- nvinfo : EIATTR_MIN_STACK_SIZE
	.align		4
.L_4:
        /*0018*/ 	.byte	0x04, 0x12
        /*001a*/ 	.short	(.L_6 - .L_5)
	.align		4
.L_5:
        /*001c*/ 	.word	index@(_Z12helloFromGPUv)
        /*0020*/ 	.word	0x00000008
.L_6:


//--------------------- .nv.compat                --------------------------
	.section	.nv.compat,"",@"SHT_CUDA_COMPAT_INFO"
	.align	4
        /*0000*/ 	.byte	0x02, 0x09, 0x00, 0x00, 0x02, 0x02, 0x01, 0x00, 0x02, 0x05, 0x05, 0x00, 0x03, 0x07, 0x01, 0x01
        /*0010*/ 	.byte	0x02, 0x03, 0x00, 0x00, 0x02, 0x06, 0x01, 0x00, 0x04, 0x0b, 0x08, 0x00, 0x09, 0x00, 0x00, 0x00
        /*0020*/ 	.byte	0x00, 0x00, 0x00, 0x00


//--------------------- .nv.info._Z12helloFromGPUv --------------------------
	.section	.nv.info._Z12helloFromGPUv,"",@"SHT_CUDA_INFO"
	.sectionflags	@""
	.align	4


	//----- nvinfo : EIATTR_CUDA_API_VERSION
	.align		4
        /*0000*/ 	.byte	0x04, 0x37
        /*0002*/ 	.short	(.L_8 - .L_7)
.L_7:
        /*0004*/ 	.word	0x00000082


	//----- nvinfo : EIATTR_SPARSE_MMA_MASK
	.align		4
.L_8:
        /*0008*/ 	.byte	0x03, 0x50
        /*000a*/ 	.short	0x0000


	//----- nvinfo : EIATTR_MAXREG_COUNT
	.align		4
        /*000c*/ 	.byte	0x03, 0x1b
        /*000e*/ 	.short	0x00ff


	//----- nvinfo : EIATTR_EXTERNS
	.align		4
        /*0010*/ 	.byte	0x04, 0x0f
        /*0012*/ 	.short	(.L_10 - .L_9)


	//   ....[0]....
	.align		4
.L_9:
        /*0014*/ 	.word	index@(vprintf)


	//----- nvinfo : EIATTR_MERCURY_ISA_VERSION
	.align		4
.L_10:
        /*0018*/ 	.byte	0x03, 0x5f
        /*001a*/ 	.short	0x0101


	//----- nvinfo : EIATTR_VRC_CTA_INIT_COUNT
	.align		4
        /*001c*/ 	.byte	0x02, 0x4a
	.zero		1
	.zero		1


	//----- nvinfo : EIATTR_SYSCALL_OFFSETS
	.align		4
        /*0020*/ 	.byte	0x04, 0x46
        /*0022*/ 	.short	(.L_12 - .L_11)


	//   ....[0]....
.L_11:
        /*0024*/ 	.word	0x00000110


	//----- nvinfo : EIATTR_EXIT_INSTR_OFFSETS
	.align		4
.L_12:
        /*0028*/ 	.byte	0x04, 0x1c
        /*002a*/ 	.short	(.L_14 - .L_13)


	//   ....[0]....
.L_13:
        /*002c*/ 	.word	0x00000120


	//----- nvinfo : EIATTR_SW_WAR
	.align		4
.L_14:
        /*0030*/ 	.byte	0x04, 0x36
        /*0032*/ 	.short	(.L_16 - .L_15)
.L_15:
        /*0034*/ 	.word	0x00000008
.L_16:


//--------------------- .nv.callgraph             --------------------------
	.section	.nv.callgraph,"",@"SHT_CUDA_CALLGRAPH"
	.align	4
	.sectionentsize	8
	.align		4
        /*0000*/ 	.word	0x00000000
	.align		4
        /*0004*/ 	.word	0xffffffff
	.align		4
        /*0008*/ 	.word	index@(_Z12helloFromGPUv)
	.align		4
        /*000c*/ 	.word	index@(vprintf)
	.align		4
        /*0010*/ 	.word	0x00000000
	.align		4
        /*0014*/ 	.word	0xfffffffe
	.align		4
        /*0018*/ 	.word	0x00000000
	.align		4
        /*001c*/ 	.word	0xfffffffd
	.align		4
        /*0020*/ 	.word	0x00000000
	.align		4
        /*0024*/ 	.word	0xfffffffc


//--------------------- .nv.constant4             --------------------------
	.section	.nv.constant4,"a",@progbits
	.align	8
	.align		8
.nv.constant4:
        /*0000*/ 	.dword	vprintf
	.align		8
        /*0008*/ 	.dword	$str


//--------------------- .text._Z12helloFromGPUv   --------------------------
	.section	.text._Z12helloFromGPUv,"ax",@progbits
	.align	128
        .global         _Z12helloFromGPUv
        .type           _Z12helloFromGPUv,@function
        .size           _Z12helloFromGPUv,(.L_x_2 - _Z12helloFromGPUv)
        .other          _Z12helloFromGPUv,@"STO_CUDA_ENTRY STV_DEFAULT"
_Z12helloFromGPUv:
.text._Z12helloFromGPUv:
[----:B------:R-:W0:Y:S01]  /*0000*/  LDC R1, c[0x0][0x37c] ;  /* 0x0000df00ff017b82 */ /* 0x000e220000000800 */
[----:B------:R-:W1:Y:S01]  /*0010*/  S2R R3, SR_TID.X ;  /* 0x0000000000037919 */ /* 0x000e620000002100 */
[----:B------:R-:W2:Y:S06]  /*0020*/  LDCU UR5, c[0x0][0x2fc] ;  /* 0x00005f80ff0577ac */ /* 0x000eac0008000800 */
[----:B------:R-:W1:Y:S01]  /*0030*/  S2UR UR6, SR_CTAID.X ;  /* 0x00000000000679c3 */ /* 0x000e620000002500 */
[----:B------:R-:W-:Y:S01]  /*0040*/  MOV R2, 0x0 ;  /* 0x0000000000027802 */ /* 0x000fe20000000f00 */
[----:B0-----:R-:W-:Y:S01]  /*0050*/  VIADD R1, R1, 0xfffffff8 ;  /* 0xfffffff801017836 */ /* 0x001fe20000000000 */
[----:B------:R-:W0:Y:S05]  /*0060*/  LDCU UR4, c[0x0][0x2f8] ;  /* 0x00005f00ff0477ac */ /* 0x000e2a0008000800 */
[----:B------:R-:W1:Y:S01]  /*0070*/  LDC R0, c[0x0][0x360] ;  /* 0x0000d800ff007b82 */ /* 0x000e620000000800 */
[----:B0-----:R-:W-:-:S05]  /*0080*/  IADD3 R6, P0, PT, R1, UR4, RZ ;  /* 0x0000000401067c10 */ /* 0x001fca000ff1e0ff */
[----:B--2---:R-:W-:Y:S02]  /*0090*/  IMAD.X R7, RZ, RZ, UR5, P0 ;  /* 0x00000005ff077e24 */ /* 0x004fe400080e06ff */
[----:B-1----:R-:W-:Y:S01]  /*00a0*/  IMAD R0, R0, UR6, R3 ;  /* 0x0000000600007c24 */ /* 0x002fe2000f8e0203 */
[----:B------:R-:W0:Y:S01]  /*00b0*/  LDCU.64 UR6, c[0x4][0x8] ;  /* 0x01000100ff0677ac */ /* 0x000e220008000a00 */
[----:B------:R-:W1:Y:S03]  /*00c0*/  LDC.64 R2, c[0x4][R2] ;  /* 0x0100000002027b82 */ /* 0x000e660000000a00 */
[----:B------:R2:W-:Y:S01]  /*00d0*/  STL [R1], R0 ;  /* 0x0000000001007387 */ /* 0x0005e20000100800 */
[----:B0-----:R-:W-:Y:S01]  /*00e0*/  IMAD.U32 R4, RZ, RZ, UR6 ;  /* 0x00000006ff047e24 */ /* 0x001fe2000f8e00ff */
[----:B--2---:R-:W-:-:S07]  /*00f0*/  MOV R5, UR7 ;  /* 0x0000000700057c02 */ /* 0x004fce0008000f00 */
[----:B------:R-:W-:-:S07]  /*0100*/  LEPC R20, `(.L_x_0) ;  /* 0x000000001014794e */ /* 0x000fce0000000000 */
[----:B-1----:R-:W-:Y:S05]  /*0110*/  CALL.ABS.NOINC R2 ;  /* 0x0000000002007343 */ /* 0x002fea0003c00000 */
.L_x_0:
[----:B------:R-:W-:Y:S05]  /*0120*/  EXIT ;  /* 0x000000000000794d */ /* 0x000fea0003800000 */
.L_x_1:
[----:B------:R-:W-:-:S00]  /*0130*/  BRA `(.L_x_1) ;  /* 0xfffffffc00fc7947 */ /* 0x000fc0000383ffff */
[----:B------:R-:W-:-:S00]  /*0140*/  NOP ;  /* 0x0000000000007918 */ /* 0x000fc00000000000 */
        /* <DEDUP_REMOVED lines=11> */
.L_x_2:


//--------------------- .nv.global.init           --------------------------
	.section	.nv.global.init,"aw",@progbits
.nv.global.init:
	.type		$str,@object
	.size		$str,(.L_0 - $str)
$str:
        /*0000*/ 	.byte	0x48, 0x65, 0x6c, 0x6c, 0x6f, 0x2c, 0x20, 0x57, 0x6f, 0x72, 0x6c, 0x64, 0x21, 0x20, 0x66, 0x72
        /*0010*/ 	.byte	0x6f, 0x6d, 0x20, 0x74, 0x68, 0x72, 0x65, 0x61, 0x64, 0x20, 0x25, 0x64, 0x0a, 0x00
.L_0:


//--------------------- .nv.shared.reserved.0     --------------------------
	.section	.nv.shared.reserved.0,"aw",@nobits
	.weak		__nv_reservedSMEM_offset_0_alias
	.size		__nv_reservedSMEM_offset_0_alias, 0, 64
	.other		__nv_reservedSMEM_offset_0_alias,@"STO_CUDA_RESERVED_SHARED STV_DEFAULT"
__nv_reservedSMEM_offset_0_alias:
	.zero		0
	.zero		64


//--------------------- .nv.constant0._Z12helloFromGPUv --------------------------
	.section	.nv.constant0._Z12helloFromGPUv,"a",@progbits
	.sectionflags	@""
	.align	4
.nv.constant0._Z12helloFromGPUv:
	.zero		896


//--------------------- SYMBOLS --------------------------

	.type		.nv.reservedSmem.offset0,@object
	.size		.nv.reservedSmem.offset0,0x4
	.type		vprintf,@function
